	.headerflags	@"EF_CUDA_TEXMODE_UNIFIED EF_CUDA_64BIT_ADDRESS EF_CUDA_ACCELERATORS EF_CUDA_SM90 EF_CUDA_VIRTUAL_SM(EF_CUDA_SM90)"
	.elftype	@"ET_EXEC"


//--------------------- .nv.info                  --------------------------
	.section	.nv.info,"",@"SHT_CUDA_INFO"
	.align	4


	//----- nvinfo : EIATTR_REGCOUNT
	.align		4
        /*0000*/ 	.byte	0x04, 0x2f
        /*0002*/ 	.short	(.L_1 - .L_0)
	.align		4
.L_0:
        /*0004*/ 	.word	index@(triton_poi_fused_add_convolution_mul_9)
        /*0008*/ 	.word	0x00000040


	//----- nvinfo : EIATTR_MIN_STACK_SIZE
	.align		4
.L_1:
        /*000c*/ 	.byte	0x04, 0x12
        /*000e*/ 	.short	(.L_3 - .L_2)
	.align		4
.L_2:
        /*0010*/ 	.word	index@(triton_poi_fused_add_convolution_mul_9)
        /*0014*/ 	.word	0x00000000


	//----- nvinfo : EIATTR_FRAME_SIZE
	.align		4
.L_3:
        /*0018*/ 	.byte	0x04, 0x11
        /*001a*/ 	.short	(.L_5 - .L_4)
	.align		4
.L_4:
        /*001c*/ 	.word	index@(triton_poi_fused_add_convolution_mul_9)
        /*0020*/ 	.word	0x00000000


	//----- nvinfo : EIATTR_MIN_STACK_SIZE
	.align		4
.L_5:
        /*0024*/ 	.byte	0x04, 0x12
        /*0026*/ 	.short	(.L_7 - .L_6)
	.align		4
.L_6:
        /*0028*/ 	.word	index@(triton_poi_fused_add_convolution_mul_9)
        /*002c*/ 	.word	0x00000000
.L_7:


//--------------------- .nv.info.triton_poi_fused_add_convolution_mul_9 --------------------------
	.section	.nv.info.triton_poi_fused_add_convolution_mul_9,"",@"SHT_CUDA_INFO"
	.sectionflags	@""
	.align	4


	//----- nvinfo : EIATTR_CUDA_API_VERSION
	.align		4
        /*0000*/ 	.byte	0x04, 0x37
        /*0002*/ 	.short	(.L_9 - .L_8)
.L_8:
        /*0004*/ 	.word	0x0000007c


	//----- nvinfo : EIATTR_KPARAM_INFO
	.align		4
.L_9:
        /*0008*/ 	.byte	0x04, 0x17
        /*000a*/ 	.short	(.L_11 - .L_10)
.L_10:
        /*000c*/ 	.word	0x00000000
        /*0010*/ 	.short	0x0009
        /*0012*/ 	.short	0x0044
        /*0014*/ 	.byte	0x00, 0xf0, 0x11, 0x00


	//----- nvinfo : EIATTR_KPARAM_INFO
	.align		4
.L_11:
        /*0018*/ 	.byte	0x04, 0x17
        /*001a*/ 	.short	(.L_13 - .L_12)
.L_12:
        /*001c*/ 	.word	0x00000000
        /*0020*/ 	.short	0x0008
        /*0022*/ 	.short	0x0040
        /*0024*/ 	.byte	0x00, 0xf0, 0x11, 0x00


	//----- nvinfo : EIATTR_KPARAM_INFO
	.align		4
.L_13:
        /*0028*/ 	.byte	0x04, 0x17
        /*002a*/ 	.short	(.L_15 - .L_14)
.L_14:
        /*002c*/ 	.word	0x00000000
        /*0030*/ 	.short	0x0007
        /*0032*/ 	.short	0x0038
        /*0034*/ 	.byte	0x00, 0xf4, 0x21, 0x00


	//----- nvinfo : EIATTR_KPARAM_INFO
	.align		4
.L_15:
        /*0038*/ 	.byte	0x04, 0x17
        /*003a*/ 	.short	(.L_17 - .L_16)
.L_16:
        /*003c*/ 	.word	0x00000000
        /*0040*/ 	.short	0x0006
        /*0042*/ 	.short	0x0030
        /*0044*/ 	.byte	0x00, 0xf4, 0x21, 0x00


	//----- nvinfo : EIATTR_KPARAM_INFO
	.align		4
.L_17:
        /*0048*/ 	.byte	0x04, 0x17
        /*004a*/ 	.short	(.L_19 - .L_18)
.L_18:
        /*004c*/ 	.word	0x00000000
        /*0050*/ 	.short	0x0005
        /*0052*/ 	.short	0x0028
        /*0054*/ 	.byte	0x00, 0xf4, 0x21, 0x00


	//----- nvinfo : EIATTR_KPARAM_INFO
	.align		4
.L_19:
        /*0058*/ 	.byte	0x04, 0x17
        /*005a*/ 	.short	(.L_21 - .L_20)
.L_20:
        /*005c*/ 	.word	0x00000000
        /*0060*/ 	.short	0x0004
        /*0062*/ 	.short	0x0020
        /*0064*/ 	.byte	0x00, 0xf4, 0x21, 0x00


	//----- nvinfo : EIATTR_KPARAM_INFO
	.align		4
.L_21:
        /*0068*/ 	.byte	0x04, 0x17
        /*006a*/ 	.short	(.L_23 - .L_22)
.L_22:
        /*006c*/ 	.word	0x00000000
        /*0070*/ 	.short	0x0003
        /*0072*/ 	.short	0x0018
        /*0074*/ 	.byte	0x00, 0xf4, 0x21, 0x00


	//----- nvinfo : EIATTR_KPARAM_INFO
	.align		4
.L_23:
        /*0078*/ 	.byte	0x04, 0x17
        /*007a*/ 	.short	(.L_25 - .L_24)
.L_24:
        /*007c*/ 	.word	0x00000000
        /*0080*/ 	.short	0x0002
        /*0082*/ 	.short	0x0010
        /*0084*/ 	.byte	0x00, 0xf4, 0x21, 0x00


	//----- nvinfo : EIATTR_KPARAM_INFO
	.align		4
.L_25:
        /*0088*/ 	.byte	0x04, 0x17
        /*008a*/ 	.short	(.L_27 - .L_26)
.L_26:
        /*008c*/ 	.word	0x00000000
        /*0090*/ 	.short	0x0001
        /*0092*/ 	.short	0x0008
        /*0094*/ 	.byte	0x00, 0xf4, 0x21, 0x00


	//----- nvinfo : EIATTR_KPARAM_INFO
	.align		4
.L_27:
        /*0098*/ 	.byte	0x04, 0x17
        /*009a*/ 	.short	(.L_29 - .L_28)
.L_28:
        /*009c*/ 	.word	0x00000000
        /*00a0*/ 	.short	0x0000
        /*00a2*/ 	.short	0x0000
        /*00a4*/ 	.byte	0x00, 0xf4, 0x21, 0x00


	//----- nvinfo : EIATTR_SPARSE_MMA_MASK
	.align		4
.L_29:
        /*00a8*/ 	.byte	0x03, 0x50
        /*00aa*/ 	.short	0x0000


	//----- nvinfo : EIATTR_MAXREG_COUNT
	.align		4
        /*00ac*/ 	.byte	0x03, 0x1b
        /*00ae*/ 	.short	0x00ff


	//----- nvinfo : EIATTR_EXIT_INSTR_OFFSETS
	.align		4
        /*00b0*/ 	.byte	0x04, 0x1c
        /*00b2*/ 	.short	(.L_31 - .L_30)


	//   ....[0]....
.L_30:
        /*00b4*/ 	.word	0x00000ea0


	//   ....[1]....
        /*00b8*/ 	.word	0x00000ef0


	//----- nvinfo : EIATTR_REQNTID
	.align		4
.L_31:
        /*00bc*/ 	.byte	0x04, 0x10
        /*00be*/ 	.short	(.L_33 - .L_32)
.L_32:
        /*00c0*/ 	.word	0x00000100
        /*00c4*/ 	.word	0x00000001
        /*00c8*/ 	.word	0x00000001


	//----- nvinfo : EIATTR_CBANK_PARAM_SIZE
	.align		4
.L_33:
        /*00cc*/ 	.byte	0x03, 0x19
        /*00ce*/ 	.short	0x0048


	//----- nvinfo : EIATTR_PARAM_CBANK
	.align		4
        /*00d0*/ 	.byte	0x04, 0x0a
        /*00d2*/ 	.short	(.L_35 - .L_34)
	.align		4
.L_34:
        /*00d4*/ 	.word	index@(.nv.constant0.triton_poi_fused_add_convolution_mul_9)
        /*00d8*/ 	.short	0x0210
        /*00da*/ 	.short	0x0048


	//----- nvinfo : EIATTR_SW_WAR
	.align		4
.L_35:
        /*00dc*/ 	.byte	0x04, 0x36
        /*00de*/ 	.short	(.L_37 - .L_36)
.L_36:
        /*00e0*/ 	.word	0x00000008
.L_37:


//--------------------- .nv.callgraph             --------------------------
	.section	.nv.callgraph,"",@"SHT_CUDA_CALLGRAPH"
	.align	4
	.sectionentsize	8
	.align		4
        /*0000*/ 	.word	0x00000000
	.align		4
        /*0004*/ 	.word	0xffffffff
	.align		4
        /*0008*/ 	.word	0x00000000
	.align		4
        /*000c*/ 	.word	0xfffffffe
	.align		4
        /*0010*/ 	.word	0x00000000
	.align		4
        /*0014*/ 	.word	0xfffffffd
	.align		4
        /*0018*/ 	.word	0x00000000
	.align		4
        /*001c*/ 	.word	0xfffffffc


//--------------------- .text.triton_poi_fused_add_convolution_mul_9 --------------------------
	.section	.text.triton_poi_fused_add_convolution_mul_9,"ax",@progbits
	.sectionflags	@"SHF_BARRIERS=1"
	.align	128
        .global         triton_poi_fused_add_convolution_mul_9
        .type           triton_poi_fused_add_convolution_mul_9,@function
        .size           triton_poi_fused_add_convolution_mul_9,(.L_x_1 - triton_poi_fused_add_convolution_mul_9)
        .other          triton_poi_fused_add_convolution_mul_9,@"STO_CUDA_ENTRY STV_DEFAULT"
triton_poi_fused_add_convolution_mul_9:
.text.triton_poi_fused_add_convolution_mul_9:
[----:B------:R-:W0:Y:S01]  /*0000*/  LDC R1, c[0x0][0x28] ;  /* 0x00000a00ff017b82 */ /* 0x000e220000000800 */
[----:B------:R-:W1:Y:S07]  /*0010*/  S2R R0, SR_CTAID.X ;  /* 0x0000000000007919 */ /* 0x000e6e0000002500 */
[----:B------:R-:W2:Y:S01]  /*0020*/  LDC.64 R4, c[0x0][0x220] ;  /* 0x00008800ff047b82 */ /* 0x000ea20000000a00 */
[----:B------:R-:W-:Y:S02]  /*0030*/  CS2R R20, SRZ ;  /* 0x0000000000147805 */ /* 0x000fe4000001ff00 */
[----:B------:R-:W-:Y:S01]  /*0040*/  CS2R R22, SRZ ;  /* 0x0000000000167805 */ /* 0x000fe2000001ff00 */
[----:B------:R-:W3:Y:S01]  /*0050*/  S2R R3, SR_TID.X ;  /* 0x0000000000037919 */ /* 0x000ee20000002100 */
[----:B------:R-:W-:Y:S01]  /*0060*/  ULDC.64 UR6, c[0x0][0x208] ;  /* 0x0000820000067ab9 */ /* 0x000fe20000000a00 */
[----:B------:R-:W4:Y:S02]  /*0070*/  S2R R2, SR_CTAID.Y ;  /* 0x0000000000027919 */ /* 0x000f240000002600 */
[----:B------:R-:W5:Y:S08]  /*0080*/  LDC.64 R28, c[0x0][0x228] ;  /* 0x00008a00ff1c7b82 */ /* 0x000f700000000a00 */
[----:B------:R-:W5:Y:S01]  /*0090*/  LDC.64 R30, c[0x0][0x230] ;  /* 0x00008c00ff1e7b82 */ /* 0x000f620000000a00 */
[----:B------:R-:W-:-:S02]  /*00a0*/  CS2R R16, SRZ ;  /* 0x0000000000107805 */ /* 0x000fc4000001ff00 */
[----:B------:R-:W-:Y:S02]  /*00b0*/  CS2R R18, SRZ ;  /* 0x0000000000127805 */ /* 0x000fe4000001ff00 */
[----:B------:R-:W-:Y:S02]  /*00c0*/  CS2R R12, SRZ ;  /* 0x00000000000c7805 */ /* 0x000fe4000001ff00 */
[----:B------:R-:W-:Y:S02]  /*00d0*/  CS2R R14, SRZ ;  /* 0x00000000000e7805 */ /* 0x000fe4000001ff00 */
[----:B------:R-:W-:Y:S02]  /*00e0*/  CS2R R8, SRZ ;  /* 0x0000000000087805 */ /* 0x000fe4000001ff00 */
[----:B------:R-:W-:Y:S02]  /*00f0*/  CS2R R10, SRZ ;  /* 0x00000000000a7805 */ /* 0x000fe4000001ff00 */
[----:B------:R-:W-:-:S02]  /*0100*/  CS2R R24, SRZ ;  /* 0x0000000000187805 */ /* 0x000fc4000001ff00 */
[----:B------:R-:W-:Y:S02]  /*0110*/  CS2R R26, SRZ ;  /* 0x00000000001a7805 */ /* 0x000fe4000001ff00 */
[----:B------:R-:W-:Y:S01]  /*0120*/  CS2R R6, SRZ ;  /* 0x0000000000067805 */ /* 0x000fe2000001ff00 */
[----:B------:R-:W5:Y:S01]  /*0130*/  LDC.64 R32, c[0x0][0x218] ;  /* 0x00008600ff207b82 */ /* 0x000f620000000a00 */
[----:B-1----:R-:W-:-:S07]  /*0140*/  SHF.L.U32 R0, R0, 0x6, RZ ;  /* 0x0000000600007819 */ /* 0x002fce00000006ff */
[----:B------:R-:W1:Y:S01]  /*0150*/  LDC.64 R52, c[0x0][0x210] ;  /* 0x00008400ff347b82 */ /* 0x000e620000000a00 */
[----:B---3--:R-:W-:Y:S02]  /*0160*/  SHF.L.U32 R49, R3, 0x2, RZ ;  /* 0x0000000203317819 */ /* 0x008fe400000006ff */
[----:B------:R-:W-:Y:S02]  /*0170*/  SHF.R.U32.HI R3, RZ, 0x4, R3 ;  /* 0x00000004ff037819 */ /* 0x000fe40000011603 */
[----:B------:R-:W-:Y:S01]  /*0180*/  LOP3.LUT R51, R0, 0x3c, R49, 0xf8, !PT ;  /* 0x0000003c00337812 */ /* 0x000fe200078ef831 */
[----:B----4-:R-:W-:Y:S01]  /*0190*/  IMAD.SHL.U32 R48, R2, 0x40, RZ ;  /* 0x0000004002307824 */ /* 0x010fe200078e00ff */
[----:B------:R-:W-:Y:S01]  /*01a0*/  SGXT.U32 R3, R3, 0x4 ;  /* 0x000000040303781a */ /* 0x000fe20000000000 */
[----:B------:R-:W3:Y:S01]  /*01b0*/  LDC.64 R60, c[0x0][0x238] ;  /* 0x00008e00ff3c7b82 */ /* 0x000ee20000000a00 */
[C---:B------:R-:W-:Y:S01]  /*01c0*/  ISETP.GE.AND P0, PT, R51.reuse, 0x40, PT ;  /* 0x000000403300780c */ /* 0x040fe20003f06270 */
[----:B--2---:R-:W-:Y:S01]  /*01d0*/  IMAD.WIDE R4, R51, 0x4, R4 ;  /* 0x0000000433047825 */ /* 0x004fe200078e0204 */
[----:B------:R-:W-:-:S02]  /*01e0*/  LOP3.LUT R34, R48, R3, RZ, 0xfc, !PT ;  /* 0x0000000330227212 */ /* 0x000fc400078efcff */
[----:B------:R-:W-:Y:S02]  /*01f0*/  LOP3.LUT R36, R48, 0x10, R3, 0xfe, !PT ;  /* 0x0000001030247812 */ /* 0x000fe400078efe03 */
[----:B------:R-:W-:Y:S02]  /*0200*/  LOP3.LUT R38, R48, 0x20, R3, 0xfe, !PT ;  /* 0x0000002030267812 */ /* 0x000fe400078efe03 */
[----:B------:R-:W-:Y:S02]  /*0210*/  LOP3.LUT R40, R48, 0x30, R3, 0xfe, !PT ;  /* 0x0000003030287812 */ /* 0x000fe400078efe03 */
[-C--:B------:R-:W-:Y:S01]  /*0220*/  LEA R59, R34, R51.reuse, 0x6 ;  /* 0x00000033223b7211 */ /* 0x080fe200078e30ff */
[----:B------:R-:W-:Y:S01]  /*0230*/  IMAD R57, R38, 0x40, R51 ;  /* 0x0000004026397824 */ /* 0x000fe200078e0233 */
[-C--:B------:R-:W-:Y:S01]  /*0240*/  LEA R55, R36, R51.reuse, 0x6 ;  /* 0x0000003324377211 */ /* 0x080fe200078e30ff */
[----:B------:R2:W4:Y:S01]  /*0250*/  @!P0 LDG.E.EL.128 R20, desc[UR6][R4.64] ;  /* 0x0000000604148981 */ /* 0x000522000c2e1d00 */
[----:B------:R-:W-:Y:S01]  /*0260*/  LEA R35, R40, R51, 0x6 ;  /* 0x0000003328237211 */ /* 0x000fe200078e30ff */
[----:B-----5:R-:W-:-:S04]  /*0270*/  IMAD.WIDE R36, R59, 0x4, R28 ;  /* 0x000000043b247825 */ /* 0x020fc800078e021c */
[----:B0-----:R-:W-:Y:S01]  /*0280*/  IMAD.WIDE R46, R51, 0x4, R30 ;  /* 0x00000004332e7825 */ /* 0x001fe200078e021e */
[----:B------:R0:W4:Y:S01]  /*0290*/  @!P0 LDG.E.EL.128 R16, desc[UR6][R36.64] ;  /* 0x0000000624108981 */ /* 0x000122000c2e1d00 */
[----:B--2---:R-:W-:Y:S02]  /*02a0*/  CS2R R4, SRZ ;  /* 0x0000000000047805 */ /* 0x004fe4000001ff00 */
[--C-:B------:R-:W-:Y:S01]  /*02b0*/  IMAD.WIDE R38, R55, 0x4, R28.reuse ;  /* 0x0000000437267825 */ /* 0x100fe200078e021c */
[----:B------:R-:W4:Y:S03]  /*02c0*/  @!P0 LDG.E.EL.128 R24, desc[UR6][R46.64] ;  /* 0x000000062e188981 */ /* 0x000f26000c2e1d00 */
[--C-:B------:R-:W-:Y:S01]  /*02d0*/  IMAD.WIDE R40, R57, 0x4, R28.reuse ;  /* 0x0000000439287825 */ /* 0x100fe200078e021c */
[----:B------:R2:W5:Y:S03]  /*02e0*/  @!P0 LDG.E.EL.128 R12, desc[UR6][R38.64] ;  /* 0x00000006260c8981 */ /* 0x000566000c2e1d00 */
[----:B------:R-:W-:Y:S01]  /*02f0*/  IMAD.WIDE R44, R35, 0x4, R28 ;  /* 0x00000004232c7825 */ /* 0x000fe200078e021c */
[----:B------:R0:W5:Y:S04]  /*0300*/  @!P0 LDG.E.EL.128 R8, desc[UR6][R40.64] ;  /* 0x0000000628088981 */ /* 0x000168000c2e1d00 */
[----:B------:R2:W5:Y:S01]  /*0310*/  @!P0 LDG.E.EL.128 R4, desc[UR6][R44.64] ;  /* 0x000000062c048981 */ /* 0x000562000c2e1d00 */
[----:B------:R-:W-:-:S02]  /*0320*/  CS2R R28, SRZ ;  /* 0x00000000001c7805 */ /* 0x000fc4000001ff00 */
[----:B------:R-:W-:Y:S01]  /*0330*/  CS2R R30, SRZ ;  /* 0x00000000001e7805 */ /* 0x000fe2000001ff00 */
[----:B------:R-:W-:Y:S01]  /*0340*/  IMAD.WIDE R42, R51, 0x4, R32 ;  /* 0x00000004332a7825 */ /* 0x000fe200078e0220 */
[----:B------:R-:W-:Y:S02]  /*0350*/  CS2R R32, SRZ ;  /* 0x0000000000207805 */ /* 0x000fe4000001ff00 */
[----:B0-----:R-:W-:Y:S01]  /*0360*/  CS2R R36, SRZ ;  /* 0x0000000000247805 */ /* 0x001fe2000001ff00 */
[--C-:B-1----:R-:W-:Y:S01]  /*0370*/  IMAD.WIDE R58, R59, 0x4, R52.reuse ;  /* 0x000000043b3a7825 */ /* 0x102fe200078e0234 */
[----:B------:R0:W5:Y:S01]  /*0380*/  @!P0 LDG.E.EL.128 R28, desc[UR6][R42.64] ;  /* 0x000000062a1c8981 */ /* 0x000162000c2e1d00 */
[----:B--2---:R-:W-:Y:S02]  /*0390*/  CS2R R38, SRZ ;  /* 0x0000000000267805 */ /* 0x004fe4000001ff00 */
[----:B------:R-:W-:Y:S01]  /*03a0*/  IMAD.WIDE R54, R55, 0x4, R52 ;  /* 0x0000000437367825 */ /* 0x000fe200078e0234 */
[----:B------:R-:W-:-:S02]  /*03b0*/  CS2R R40, SRZ ;  /* 0x0000000000287805 */ /* 0x000fc4000001ff00 */
[----:B------:R-:W-:Y:S01]  /*03c0*/  CS2R R44, SRZ ;  /* 0x00000000002c7805 */ /* 0x000fe2000001ff00 */
[--C-:B------:R-:W-:Y:S01]  /*03d0*/  IMAD.WIDE R56, R57, 0x4, R52.reuse ;  /* 0x0000000439387825 */ /* 0x100fe200078e0234 */
[----:B------:R-:W-:Y:S01]  /*03e0*/  CS2R R46, SRZ ;  /* 0x00000000002e7805 */ /* 0x000fe2000001ff00 */
[----:B------:R-:W2:Y:S01]  /*03f0*/  @!P0 LDG.E.EL.128 R36, desc[UR6][R54.64] ;  /* 0x0000000636248981 */ /* 0x000ea2000c2e1d00 */
[----:B0-----:R-:W-:Y:S01]  /*0400*/  CS2R R42, SRZ ;  /* 0x00000000002a7805 */ /* 0x001fe2000001ff00 */
[----:B------:R-:W-:Y:S01]  /*0410*/  IMAD.WIDE R52, R35, 0x4, R52 ;  /* 0x0000000423347825 */ /* 0x000fe200078e0234 */
[----:B------:R-:W-:-:S04]  /*0420*/  CS2R R34, SRZ ;  /* 0x0000000000227805 */ /* 0x000fc8000001ff00 */
[----:B------:R-:W2:Y:S04]  /*0430*/  @!P0 LDG.E.EL.128 R40, desc[UR6][R56.64] ;  /* 0x0000000638288981 */ /* 0x000ea8000c2e1d00 */
[----:B------:R-:W2:Y:S04]  /*0440*/  @!P0 LDG.E.EL.128 R32, desc[UR6][R58.64] ;  /* 0x000000063a208981 */ /* 0x000ea8000c2e1d00 */
[----:B------:R-:W2:Y:S01]  /*0450*/  @!P0 LDG.E.EL.128 R44, desc[UR6][R52.64] ;  /* 0x00000006342c8981 */ /* 0x000ea2000c2e1d00 */
[----:B---3--:R-:W-:-:S04]  /*0460*/  IMAD.WIDE R60, R51, 0x4, R60 ;  /* 0x00000004333c7825 */ /* 0x008fc800078e023c */
[-CC-:B----4-:R-:W-:Y:S01]  /*0470*/  FFMA R16, R16, R20.reuse, R24.reuse ;  /* 0x0000001410107223 */ /* 0x190fe20000000018 */
[-CC-:B-----5:R-:W-:Y:S01]  /*0480*/  FFMA R12, R12, R20.reuse, R24.reuse ;  /* 0x000000140c0c7223 */ /* 0x1a0fe20000000018 */
[-CC-:B------:R-:W-:Y:S01]  /*0490*/  FFMA R50, R8, R20.reuse, R24.reuse ;  /* 0x0000001408327223 */ /* 0x180fe20000000018 */
[----:B------:R-:W-:Y:S01]  /*04a0*/  FFMA R20, R4, R20, R24 ;  /* 0x0000001404147223 */ /* 0x000fe20000000018 */
[-CC-:B------:R-:W-:Y:S02]  /*04b0*/  FFMA R24, R9, R21.reuse, R25.reuse ;  /* 0x0000001509187223 */ /* 0x180fe40000000019 */
[----:B------:R-:W0:Y:S01]  /*04c0*/  LDC.64 R8, c[0x0][0x240] ;  /* 0x00009000ff087b82 */ /* 0x000e220000000a00 */
[-CC-:B------:R-:W-:Y:S01]  /*04d0*/  FFMA R17, R17, R21.reuse, R25.reuse ;  /* 0x0000001511117223 */ /* 0x180fe20000000019 */
[-CC-:B------:R-:W-:Y:S01]  /*04e0*/  FFMA R13, R13, R21.reuse, R25.reuse ;  /* 0x000000150d0d7223 */ /* 0x180fe20000000019 */
[----:B------:R-:W-:Y:S01]  /*04f0*/  FFMA R21, R5, R21, R25 ;  /* 0x0000001505157223 */ /* 0x000fe20000000019 */
[-CC-:B------:R-:W-:Y:S01]  /*0500*/  FFMA R18, R18, R22.reuse, R26.reuse ;  /* 0x0000001612127223 */ /* 0x180fe2000000001a */
[-CC-:B------:R-:W-:Y:S01]  /*0510*/  FFMA R14, R14, R22.reuse, R26.reuse ;  /* 0x000000160e0e7223 */ /* 0x180fe2000000001a */
[-CC-:B------:R-:W-:Y:S01]  /*0520*/  FFMA R25, R10, R22.reuse, R26.reuse ;  /* 0x000000160a197223 */ /* 0x180fe2000000001a */
[----:B------:R-:W-:Y:S01]  /*0530*/  FFMA R22, R6, R22, R26 ;  /* 0x0000001606167223 */ /* 0x000fe2000000001a */
[-CC-:B------:R-:W-:Y:S01]  /*0540*/  FFMA R19, R19, R23.reuse, R27.reuse ;  /* 0x0000001713137223 */ /* 0x180fe2000000001b */
[-CC-:B------:R-:W-:Y:S01]  /*0550*/  FFMA R15, R15, R23.reuse, R27.reuse ;  /* 0x000000170f0f7223 */ /* 0x180fe2000000001b */
[-CC-:B------:R-:W-:Y:S01]  /*0560*/  FFMA R26, R11, R23.reuse, R27.reuse ;  /* 0x000000170b1a7223 */ /* 0x180fe2000000001b */
[----:B------:R-:W-:Y:S01]  /*0570*/  FFMA R23, R7, R23, R27 ;  /* 0x0000001707177223 */ /* 0x000fe2000000001b */
[----:B------:R-:W-:-:S02]  /*0580*/  CS2R R4, SRZ ;  /* 0x0000000000047805 */ /* 0x000fc4000001ff00 */
[----:B------:R-:W-:Y:S02]  /*0590*/  CS2R R6, SRZ ;  /* 0x0000000000067805 */ /* 0x000fe4000001ff00 */
[----:B------:R-:W-:-:S04]  /*05a0*/  CS2R R10, SRZ ;  /* 0x00000000000a7805 */ /* 0x000fc8000001ff00 */
[----:B------:R0:W3:Y:S02]  /*05b0*/  @!P0 LDG.E.EL.128 R4, desc[UR6][R60.64] ;  /* 0x000000063c048981 */ /* 0x0000e4000c2e1d00 */
[----:B0-----:R-:W-:Y:S01]  /*05c0*/  IMAD.WIDE R60, R51, 0x4, R8 ;  /* 0x00000004333c7825 */ /* 0x001fe200078e0208 */
[----:B------:R-:W-:-:S06]  /*05d0*/  CS2R R8, SRZ ;  /* 0x0000000000087805 */ /* 0x000fcc000001ff00 */
[----:B------:R0:W3:Y:S01]  /*05e0*/  @!P0 LDG.E.EL.128 R8, desc[UR6][R60.64] ;  /* 0x000000063c088981 */ /* 0x0000e2000c2e1d00 */
[----:B------:R-:W1:Y:S01]  /*05f0*/  S2R R27, SR_TID.X ;  /* 0x00000000001b7919 */ /* 0x000e620000002100 */
[----:B------:R-:W4:Y:S01]  /*0600*/  S2UR UR5, SR_CgaCtaId ;  /* 0x00000000000579c3 */ /* 0x000f220000008800 */
[C---:B--2---:R-:W-:Y:S01]  /*0610*/  FADD R32, R28.reuse, R32 ;  /* 0x000000201c207221 */ /* 0x044fe20000000000 */
[C---:B------:R-:W-:Y:S01]  /*0620*/  FADD R36, R28.reuse, R36 ;  /* 0x000000241c247221 */ /* 0x040fe20000000000 */
[C---:B------:R-:W-:Y:S01]  /*0630*/  FADD R40, R28.reuse, R40 ;  /* 0x000000281c287221 */ /* 0x040fe20000000000 */
[----:B------:R-:W-:Y:S01]  /*0640*/  FADD R44, R28, R44 ;  /* 0x0000002c1c2c7221 */ /* 0x000fe20000000000 */
[----:B------:R-:W-:Y:S01]  /*0650*/  FADD R33, R29, R33 ;  /* 0x000000211d217221 */ /* 0x000fe20000000000 */
[C---:B------:R-:W-:Y:S01]  /*0660*/  FADD R34, R30.reuse, R34 ;  /* 0x000000221e227221 */ /* 0x040fe20000000000 */
[----:B------:R-:W-:Y:S01]  /*0670*/  FADD R35, R31, R35 ;  /* 0x000000231f237221 */ /* 0x000fe20000000000 */
[----:B------:R-:W-:Y:S01]  /*0680*/  BAR.SYNC.DEFER_BLOCKING 0x0 ;  /* 0x0000000000007b1d */ /* 0x000fe20000010000 */
[----:B------:R-:W-:Y:S01]  /*0690*/  FADD R37, R29, R37 ;  /* 0x000000251d257221 */ /* 0x000fe20000000000 */
[----:B------:R-:W-:Y:S01]  /*06a0*/  FADD R38, R30, R38 ;  /* 0x000000261e267221 */ /* 0x000fe20000000000 */
[----:B------:R-:W-:-:S03]  /*06b0*/  FADD R39, R31, R39 ;  /* 0x000000271f277221 */ /* 0x000fc60000000000 */
[----:B------:R-:W-:Y:S02]  /*06c0*/  UMOV UR4, 0x400 ;  /* 0x0000040000047882 */ /* 0x000fe40000000000 */
[----:B----4-:R-:W-:Y:S01]  /*06d0*/  UPRMT UR4, UR5, 0x654, UR4 ;  /* 0x0000065405047896 */ /* 0x010fe20008000004 */
[----:B-1----:R-:W-:Y:S02]  /*06e0*/  SHF.L.U32 R28, R27, 0x8, RZ ;  /* 0x000000081b1c7819 */ /* 0x002fe400000006ff */
[----:B------:R-:W-:Y:S02]  /*06f0*/  SHF.R.U32.HI R51, RZ, 0x4, R27 ;  /* 0x00000004ff337819 */ /* 0x000fe4000001161b */
[----:B------:R-:W-:Y:S02]  /*0700*/  LOP3.LUT R28, R28, 0xf00, RZ, 0xc0, !PT ;  /* 0x00000f001c1c7812 */ /* 0x000fe400078ec0ff */
[----:B------:R-:W-:Y:S01]  /*0710*/  SGXT.U32 R51, R51, 0x4 ;  /* 0x000000043333781a */ /* 0x000fe20000000000 */
[----:B------:R1:W-:Y:S01]  /*0720*/  @!P0 STG.E.128 desc[UR6][R58.64], R32 ;  /* 0x000000203a008986 */ /* 0x0003e2000c101d06 */
[----:B0-----:R-:W-:-:S02]  /*0730*/  LOP3.LUT R60, R28, 0x80, RZ, 0xfc, !PT ;  /* 0x000000801c3c7812 */ /* 0x001fc400078efcff */
[C---:B------:R-:W-:Y:S01]  /*0740*/  LOP3.LUT R61, R28.reuse, 0xc0, RZ, 0xfc, !PT ;  /* 0x000000c01c3d7812 */ /* 0x040fe200078efcff */
[----:B------:R0:W-:Y:S03]  /*0750*/  @!P0 STG.E.128 desc[UR6][R54.64], R36 ;  /* 0x0000002436008986 */ /* 0x0001e6000c101d06 */
[----:B------:R-:W-:Y:S01]  /*0760*/  LEA.HI R61, R61, UR4, RZ, 0x1e ;  /* 0x000000043d3d7c11 */ /* 0x000fe2000f8ff0ff */
[C---:B------:R-:W-:Y:S01]  /*0770*/  FADD R41, R29.reuse, R41 ;  /* 0x000000291d297221 */ /* 0x040fe20000000000 */
[----:B------:R-:W-:Y:S01]  /*0780*/  FADD R45, R29, R45 ;  /* 0x0000002d1d2d7221 */ /* 0x000fe20000000000 */
[----:B------:R-:W-:Y:S01]  /*0790*/  FADD R43, R31, R43 ;  /* 0x0000002b1f2b7221 */ /* 0x000fe20000000000 */
[C---:B-1----:R-:W-:Y:S02]  /*07a0*/  LOP3.LUT R59, R28.reuse, 0x40, RZ, 0xfc, !PT ;  /* 0x000000401c3b7812 */ /* 0x042fe400078efcff */
[----:B------:R-:W-:-:S02]  /*07b0*/  LOP3.LUT R58, R28, R51, RZ, 0xfc, !PT ;  /* 0x000000331c3a7212 */ /* 0x000fc400078efcff */
[----:B------:R-:W-:Y:S02]  /*07c0*/  LEA.HI R51, R28, UR4, RZ, 0x1e ;  /* 0x000000041c337c11 */ /* 0x000fe4000f8ff0ff */
[----:B0-----:R-:W-:Y:S02]  /*07d0*/  LEA.HI R55, R60, UR4, RZ, 0x1e ;  /* 0x000000043c377c11 */ /* 0x001fe4000f8ff0ff */
[----:B------:R-:W-:Y:S01]  /*07e0*/  LEA.HI R59, R59, UR4, RZ, 0x1e ;  /* 0x000000043b3b7c11 */ /* 0x000fe2000f8ff0ff */
[C---:B------:R-:W-:Y:S01]  /*07f0*/  IMAD R28, R58.reuse, 0x4, R51 ;  /* 0x000000043a1c7824 */ /* 0x040fe200078e0233 */
[C---:B------:R-:W-:Y:S01]  /*0800*/  LEA R54, R58.reuse, R55, 0x2 ;  /* 0x000000373a367211 */ /* 0x040fe200078e10ff */
[C---:B------:R-:W-:Y:S01]  /*0810*/  IMAD R55, R58.reuse, 0x4, R61 ;  /* 0x000000043a377824 */ /* 0x040fe200078e023d */
[----:B------:R-:W-:Y:S01]  /*0820*/  LEA R51, R58, R59, 0x2 ;  /* 0x0000003b3a337211 */ /* 0x000fe200078e10ff */
[----:B------:R-:W-:Y:S01]  /*0830*/  FADD R47, R31, R47 ;  /* 0x0000002f1f2f7221 */ /* 0x000fe20000000000 */
[C---:B------:R-:W-:Y:S01]  /*0840*/  FADD R42, R30.reuse, R42 ;  /* 0x0000002a1e2a7221 */ /* 0x040fe20000000000 */
[----:B------:R-:W-:-:S04]  /*0850*/  FADD R46, R30, R46 ;  /* 0x0000002e1e2e7221 */ /* 0x000fc80000000000 */
[----:B------:R-:W-:Y:S04]  /*0860*/  @!P0 STG.E.128 desc[UR6][R56.64], R40 ;  /* 0x0000002838008986 */ /* 0x000fe8000c101d06 */
[----:B------:R-:W-:Y:S01]  /*0870*/  @!P0 STG.E.128 desc[UR6][R52.64], R44 ;  /* 0x0000002c34008986 */ /* 0x000fe2000c101d06 */
[----:B------:R-:W-:Y:S01]  /*0880*/  LOP3.LUT R48, R48, 0x3c, R49, 0xf8, !PT ;  /* 0x0000003c30307812 */ /* 0x000fe200078ef831 */
[-CC-:B---3--:R-:W-:Y:S01]  /*0890*/  FFMA R29, R32, R4.reuse, R8.reuse ;  /* 0x00000004201d7223 */ /* 0x188fe20000000008 */
[-CC-:B------:R-:W-:Y:S01]  /*08a0*/  FFMA R59, R36, R4.reuse, R8.reuse ;  /* 0x00000004243b7223 */ /* 0x180fe20000000008 */
[-CC-:B------:R-:W-:Y:S01]  /*08b0*/  FFMA R31, R40, R4.reuse, R8.reuse ;  /* 0x00000004281f7223 */ /* 0x180fe20000000008 */
[----:B------:R-:W-:Y:S01]  /*08c0*/  FFMA R61, R44, R4, R8 ;  /* 0x000000042c3d7223 */ /* 0x000fe20000000008 */
[-CC-:B------:R-:W-:Y:S01]  /*08d0*/  FFMA R4, R33, R5.reuse, R9.reuse ;  /* 0x0000000521047223 */ /* 0x180fe20000000009 */
[-CC-:B------:R-:W-:Y:S01]  /*08e0*/  FFMA R8, R37, R5.reuse, R9.reuse ;  /* 0x0000000525087223 */ /* 0x180fe20000000009 */
[-CC-:B------:R-:W-:Y:S01]  /*08f0*/  FFMA R33, R41, R5.reuse, R9.reuse ;  /* 0x0000000529217223 */ /* 0x180fe20000000009 */
[----:B------:R-:W-:Y:S01]  /*0900*/  FFMA R30, R45, R5, R9 ;  /* 0x000000052d1e7223 */ /* 0x000fe20000000009 */
[-C--:B------:R-:W-:Y:S01]  /*0910*/  FFMA R5, R34, R6.reuse, R10 ;  /* 0x0000000622057223 */ /* 0x080fe2000000000a */
[-C--:B------:R-:W-:Y:S01]  /*0920*/  FFMA R34, R35, R7.reuse, R11 ;  /* 0x0000000723227223 */ /* 0x080fe2000000000b */
[----:B------:R-:W-:Y:S01]  /*0930*/  FADD R29, R16, R29 ;  /* 0x0000001d101d7221 */ /* 0x000fe20000000000 */
[----:B------:R-:W-:Y:S01]  /*0940*/  FADD R4, R17, R4 ;  /* 0x0000000411047221 */ /* 0x000fe20000000000 */
[-CC-:B------:R-:W-:Y:S01]  /*0950*/  FFMA R9, R38, R6.reuse, R10.reuse ;  /* 0x0000000626097223 */ /* 0x180fe2000000000a */
[-CC-:B------:R-:W-:Y:S01]  /*0960*/  FFMA R32, R42, R6.reuse, R10.reuse ;  /* 0x000000062a207223 */ /* 0x180fe2000000000a */
[----:B------:R-:W-:Y:S01]  /*0970*/  FFMA R37, R46, R6, R10 ;  /* 0x000000062e257223 */ /* 0x000fe2000000000a */
[----:B------:R-:W-:Y:S01]  /*0980*/  FADD R5, R18, R5 ;  /* 0x0000000512057221 */ /* 0x000fe20000000000 */
[-C--:B------:R-:W-:Y:S01]  /*0990*/  FFMA R6, R39, R7.reuse, R11 ;  /* 0x0000000727067223 */ /* 0x080fe2000000000b */
[----:B------:R-:W-:Y:S01]  /*09a0*/  FADD R16, R19, R34 ;  /* 0x0000002213107221 */ /* 0x000fe20000000000 */
[----:B------:R-:W-:Y:S01]  /*09b0*/  FADD R59, R12, R59 ;  /* 0x0000003b0c3b7221 */ /* 0x000fe20000000000 */
[----:B------:R-:W-:Y:S01]  /*09c0*/  FADD R8, R13, R8 ;  /* 0x000000080d087221 */ /* 0x000fe20000000000 */
[----:B------:R-:W-:Y:S01]  /*09d0*/  STS [R28], R29 ;  /* 0x0000001d1c007388 */ /* 0x000fe20000000800 */
[----:B------:R-:W-:Y:S01]  /*09e0*/  FADD R9, R14, R9 ;  /* 0x000000090e097221 */ /* 0x000fe20000000000 */
[----:B------:R-:W-:Y:S01]  /*09f0*/  FFMA R35, R43, R7, R11 ;  /* 0x000000072b237223 */ /* 0x000fe2000000000b */
[----:B------:R-:W-:Y:S01]  /*0a00*/  FADD R6, R15, R6 ;  /* 0x000000060f067221 */ /* 0x000fe20000000000 */
[----:B------:R-:W-:Y:S01]  /*0a10*/  STS [R51+0x100], R4 ;  /* 0x0001000433007388 */ /* 0x000fe20000000800 */
[----:B------:R-:W-:Y:S01]  /*0a20*/  FADD R31, R50, R31 ;  /* 0x0000001f321f7221 */ /* 0x000fe20000000000 */
[----:B------:R-:W-:-:S02]  /*0a30*/  FADD R24, R24, R33 ;  /* 0x0000002118187221 */ /* 0x000fc40000000000 */
[----:B------:R-:W-:Y:S01]  /*0a40*/  STS [R54+0x200], R5 ;  /* 0x0002000536007388 */ /* 0x000fe20000000800 */
[----:B------:R-:W-:-:S03]  /*0a50*/  FADD R25, R25, R32 ;  /* 0x0000002019197221 */ /* 0x000fc60000000000 */
[----:B------:R0:W-:Y:S01]  /*0a60*/  STS [R55+0x300], R16 ;  /* 0x0003001037007388 */ /* 0x0001e20000000800 */
[----:B------:R-:W-:Y:S01]  /*0a70*/  FFMA R10, R47, R7, R11 ;  /* 0x000000072f0a7223 */ /* 0x000fe2000000000b */
[----:B------:R-:W-:Y:S02]  /*0a80*/  FADD R26, R26, R35 ;  /* 0x000000231a1a7221 */ /* 0x000fe40000000000 */
[----:B------:R-:W-:Y:S01]  /*0a90*/  STS [R28+0x40], R59 ;  /* 0x0000403b1c007388 */ /* 0x000fe20000000800 */
[----:B------:R-:W-:-:S03]  /*0aa0*/  FADD R61, R20, R61 ;  /* 0x0000003d143d7221 */ /* 0x000fc60000000000 */
[----:B------:R-:W-:Y:S01]  /*0ab0*/  STS [R51+0x140], R8 ;  /* 0x0001400833007388 */ /* 0x000fe20000000800 */
[----:B------:R-:W-:Y:S01]  /*0ac0*/  FADD R30, R21, R30 ;  /* 0x0000001e151e7221 */ /* 0x000fe20000000000 */
[----:B------:R-:W-:Y:S01]  /*0ad0*/  FADD R37, R22, R37 ;  /* 0x0000002516257221 */ /* 0x000fe20000000000 */
[----:B------:R-:W-:Y:S01]  /*0ae0*/  SHF.L.U32 R18, R27, 0x2, RZ ;  /* 0x000000021b127819 */ /* 0x000fe200000006ff */
[----:B------:R-:W-:Y:S01]  /*0af0*/  STS [R54+0x240], R9 ;  /* 0x0002400936007388 */ /* 0x000fe20000000800 */
[----:B------:R-:W-:Y:S01]  /*0b00*/  FADD R32, R23, R10 ;  /* 0x0000000a17207221 */ /* 0x000fe20000000000 */
[----:B------:R-:W-:Y:S01]  /*0b10*/  SHF.R.S32.HI R19, RZ, 0x19, R2 ;  /* 0x00000019ff137819 */ /* 0x000fe20000011402 */
[----:B0-----:R-:W0:Y:S01]  /*0b20*/  LDC.64 R16, c[0x0][0x248] ;  /* 0x00009200ff107b82 */ /* 0x001e220000000a00 */
[----:B------:R1:W-:Y:S04]  /*0b30*/  STS [R55+0x340], R6 ;  /* 0x0003400637007388 */ /* 0x0003e80000000800 */
[----:B------:R-:W-:Y:S04]  /*0b40*/  STS [R28+0x80], R31 ;  /* 0x0000801f1c007388 */ /* 0x000fe80000000800 */
[----:B------:R-:W-:Y:S04]  /*0b50*/  STS [R51+0x180], R24 ;  /* 0x0001801833007388 */ /* 0x000fe80000000800 */
[----:B------:R2:W-:Y:S01]  /*0b60*/  STS [R54+0x280], R25 ;  /* 0x0002801936007388 */ /* 0x0005e20000000800 */
[----:B------:R-:W-:-:S03]  /*0b70*/  LOP3.LUT R18, R18, 0x3fc, RZ, 0xc0, !PT ;  /* 0x000003fc12127812 */ /* 0x000fc600078ec0ff */
[----:B------:R-:W-:Y:S04]  /*0b80*/  STS [R55+0x380], R26 ;  /* 0x0003801a37007388 */ /* 0x000fe80000000800 */
[----:B------:R-:W-:Y:S04]  /*0b90*/  STS [R28+0xc0], R61 ;  /* 0x0000c03d1c007388 */ /* 0x000fe80000000800 */
[----:B------:R-:W-:Y:S04]  /*0ba0*/  STS [R51+0x1c0], R30 ;  /* 0x0001c01e33007388 */ /* 0x000fe80000000800 */
[----:B------:R-:W-:Y:S01]  /*0bb0*/  STS [R54+0x2c0], R37 ;  /* 0x0002c02536007388 */ /* 0x000fe20000000800 */
[----:B------:R-:W-:-:S03]  /*0bc0*/  LOP3.LUT R4, R18, 0x400, RZ, 0xfc, !PT ;  /* 0x0000040012047812 */ /* 0x000fc600078efcff */
[----:B------:R-:W-:Y:S01]  /*0bd0*/  STS [R55+0x3c0], R32 ;  /* 0x0003c02037007388 */ /* 0x000fe20000000800 */
[----:B------:R-:W-:Y:S02]  /*0be0*/  LOP3.LUT R5, R18, 0x800, RZ, 0xfc, !PT ;  /* 0x0000080012057812 */ /* 0x000fe400078efcff */
[----:B------:R-:W-:Y:S02]  /*0bf0*/  SHF.R.U32.HI R4, RZ, 0x2, R4 ;  /* 0x00000002ff047819 */ /* 0x000fe40000011604 */
[----:B------:R-:W-:Y:S02]  /*0c00*/  SHF.R.U32.HI R5, RZ, 0x2, R5 ;  /* 0x00000002ff057819 */ /* 0x000fe40000011605 */
[----:B------:R-:W-:Y:S02]  /*0c10*/  LOP3.LUT R27, R27, 0xf0, RZ, 0xc0, !PT ;  /* 0x000000f01b1b7812 */ /* 0x000fe400078ec0ff */
[----:B------:R-:W-:Y:S02]  /*0c20*/  LOP3.LUT R4, R4, 0x1f0, RZ, 0xc0, !PT ;  /* 0x000001f004047812 */ /* 0x000fe400078ec0ff */
[----:B-1----:R-:W-:-:S02]  /*0c30*/  LOP3.LUT R6, R5, 0x2f0, RZ, 0xc0, !PT ;  /* 0x000002f005067812 */ /* 0x002fc400078ec0ff */
[----:B------:R-:W-:Y:S01]  /*0c40*/  IADD3 R27, R27, UR4, RZ ;  /* 0x000000041b1b7c10 */ /* 0x000fe2000fffe0ff */
[----:B------:R-:W-:Y:S01]  /*0c50*/  VIADD R5, R4, UR4 ;  /* 0x0000000404057c36 */ /* 0x000fe20008000000 */
[----:B------:R-:W-:Y:S02]  /*0c60*/  IADD3 R7, R6, UR4, RZ ;  /* 0x0000000406077c10 */ /* 0x000fe4000fffe0ff */
[C---:B------:R-:W-:Y:S01]  /*0c70*/  LEA R12, R18.reuse, R27, 0x2 ;  /* 0x0000001b120c7211 */ /* 0x040fe200078e10ff */
[----:B------:R-:W-:Y:S01]  /*0c80*/  BAR.SYNC.DEFER_BLOCKING 0x0 ;  /* 0x0000000000007b1d */ /* 0x000fe20000010000 */
[C---:B------:R-:W-:Y:S01]  /*0c90*/  IMAD R8, R18.reuse, 0x4, R5 ;  /* 0x0000000412087824 */ /* 0x040fe200078e0205 */
[----:B------:R-:W-:Y:S02]  /*0ca0*/  LEA R7, R18, R7, 0x2 ;  /* 0x0000000712077211 */ /* 0x000fe400078e10ff */
[----:B------:R-:W-:-:S04]  /*0cb0*/  SGXT R19, R19, 0x1 ;  /* 0x000000011313781a */ /* 0x000fc80000000200 */
[----:B------:R-:W-:Y:S01]  /*0cc0*/  LEA.HI R20, R19, R48, RZ, 0xc ;  /* 0x0000003013147211 */ /* 0x000fe200078f60ff */
[----:B------:R-:W1:Y:S04]  /*0cd0*/  LDS.128 R12, [R12] ;  /* 0x000000000c0c7984 */ /* 0x000e680000000c00 */
[----:B------:R-:W3:Y:S04]  /*0ce0*/  LDS.128 R8, [R8+0x1000] ;  /* 0x0010000008087984 */ /* 0x000ee80000000c00 */
[----:B------:R-:W4:Y:S01]  /*0cf0*/  LDS.128 R4, [R7+0x2000] ;  /* 0x0020000007047984 */ /* 0x000f220000000c00 */
[----:B------:R-:W-:-:S02]  /*0d00*/  SHF.L.U32 R22, R20, 0x6, RZ ;  /* 0x0000000614167819 */ /* 0x000fc400000006ff */
[----:B------:R-:W-:Y:S02]  /*0d10*/  LOP3.LUT R21, R20, 0xfffff000, RZ, 0xc0, !PT ;  /* 0xfffff00014157812 */ /* 0x000fe400078ec0ff */
[----:B------:R-:W-:Y:S02]  /*0d20*/  LOP3.LUT R22, R22, 0xfffc0000, RZ, 0xc0, !PT ;  /* 0xfffc000016167812 */ /* 0x000fe400078ec0ff */
[----:B------:R-:W-:Y:S02]  /*0d30*/  LOP3.LUT R2, R0, R3, RZ, 0xfc, !PT ;  /* 0x0000000300027212 */ /* 0x000fe400078efcff */
[----:B------:R-:W-:Y:S02]  /*0d40*/  LOP3.LUT R23, R18, 0xc00, RZ, 0xfc, !PT ;  /* 0x00000c0012177812 */ /* 0x000fe400078efcff */
[----:B------:R-:W-:Y:S02]  /*0d50*/  LOP3.LUT R19, R0, 0x10, R3, 0xfe, !PT ;  /* 0x0000001000137812 */ /* 0x000fe400078efe03 */
[----:B------:R-:W-:-:S02]  /*0d60*/  LOP3.LUT R20, R0, 0x20, R3, 0xfe, !PT ;  /* 0x0000002000147812 */ /* 0x000fc400078efe03 */
[----:B------:R-:W-:Y:S02]  /*0d70*/  LOP3.LUT R0, R0, 0x30, R3, 0xfe, !PT ;  /* 0x0000003000007812 */ /* 0x000fe400078efe03 */
[----:B--2---:R-:W-:Y:S02]  /*0d80*/  IADD3 R25, R22, R48, -R21 ;  /* 0x0000003016197210 */ /* 0x004fe40007ffe815 */
[----:B------:R-:W-:Y:S02]  /*0d90*/  SHF.R.U32.HI R23, RZ, 0x2, R23 ;  /* 0x00000002ff177819 */ /* 0x000fe40000011617 */
[----:B------:R-:W-:Y:S02]  /*0da0*/  ISETP.GE.AND P1, PT, R2, 0x40, PT ;  /* 0x000000400200780c */ /* 0x000fe40003f26270 */
[----:B------:R-:W-:Y:S02]  /*0db0*/  ISETP.GE.AND P2, PT, R19, 0x40, PT ;  /* 0x000000401300780c */ /* 0x000fe40003f46270 */
[----:B------:R-:W-:Y:S01]  /*0dc0*/  ISETP.GE.AND P3, PT, R20, 0x40, PT ;  /* 0x000000401400780c */ /* 0x000fe20003f66270 */
[----:B------:R-:W-:Y:S01]  /*0dd0*/  IMAD R3, R2, 0x1000, R25 ;  /* 0x0000100002037824 */ /* 0x000fe200078e0219 */
[----:B------:R-:W-:-:S02]  /*0de0*/  ISETP.GE.AND P0, PT, R0, 0x40, PT ;  /* 0x000000400000780c */ /* 0x000fc40003f06270 */
[----:B------:R-:W-:Y:S02]  /*0df0*/  LOP3.LUT R22, R23, 0x3f0, RZ, 0xc0, !PT ;  /* 0x000003f017167812 */ /* 0x000fe400078ec0ff */
[-C--:B------:R-:W-:Y:S02]  /*0e00*/  LEA R21, R19, R25.reuse, 0xc ;  /* 0x0000001913157211 */ /* 0x080fe400078e60ff */
[----:B------:R-:W-:Y:S01]  /*0e10*/  LEA R23, R20, R25, 0xc ;  /* 0x0000001914177211 */ /* 0x000fe200078e60ff */
[----:B0-----:R-:W-:-:S04]  /*0e20*/  IMAD.WIDE R2, R3, 0x4, R16 ;  /* 0x0000000403027825 */ /* 0x001fc800078e0210 */
[----:B------:R-:W-:Y:S02]  /*0e30*/  VIADD R19, R22, UR4 ;  /* 0x0000000416137c36 */ /* 0x000fe40008000000 */
[--C-:B------:R-:W-:Y:S01]  /*0e40*/  IMAD.WIDE R20, R21, 0x4, R16.reuse ;  /* 0x0000000415147825 */ /* 0x100fe200078e0210 */
[----:B-1----:R0:W-:Y:S03]  /*0e50*/  @!P1 STG.E.128 desc[UR6][R2.64], R12 ;  /* 0x0000000c02009986 */ /* 0x0021e6000c101d06 */
[----:B------:R-:W-:Y:S01]  /*0e60*/  IMAD.WIDE R22, R23, 0x4, R16 ;  /* 0x0000000417167825 */ /* 0x000fe200078e0210 */
[----:B---3--:R0:W-:Y:S01]  /*0e70*/  @!P2 STG.E.128 desc[UR6][R20.64], R8 ;  /* 0x000000081400a986 */ /* 0x0081e2000c101d06 */
[----:B------:R-:W-:-:S03]  /*0e80*/  LEA R19, R18, R19, 0x2 ;  /* 0x0000001312137211 */ /* 0x000fc600078e10ff */
[----:B----4-:R0:W-:Y:S02]  /*0e90*/  @!P3 STG.E.128 desc[UR6][R22.64], R4 ;  /* 0x000000041600b986 */ /* 0x0101e4000c101d06 */
[----:B0-----:R-:W-:Y:S05]  /*0ea0*/  @P0 EXIT ;  /* 0x000000000000094d */ /* 0x001fea0003800000 */
[----:B0-----:R-:W0:Y:S01]  /*0eb0*/  LDS.128 R4, [R19+0x3000] ;  /* 0x0030000013047984 */ /* 0x001e220000000c00 */
[----:B------:R-:W-:-:S05]  /*0ec0*/  LEA R25, R0, R25, 0xc ;  /* 0x0000001900197211 */ /* 0x000fca00078e60ff */
[----:B------:R-:W-:-:S05]  /*0ed0*/  IMAD.WIDE R16, R25, 0x4, R16 ;  /* 0x0000000419107825 */ /* 0x000fca00078e0210 */
[----:B0-----:R-:W-:Y:S01]  /*0ee0*/  STG.E.128 desc[UR6][R16.64], R4 ;  /* 0x0000000410007986 */ /* 0x001fe2000c101d06 */
[----:B------:R-:W-:Y:S05]  /*0ef0*/  EXIT ;  /* 0x000000000000794d */ /* 0x000fea0003800000 */
.L_x_0:
[----:B------:R-:W-:-:S00]  /*0f00*/  BRA `(.L_x_0) ;  /* 0xfffffffc00fc7947 */ /* 0x000fc0000383ffff */
[----:B------:R-:W-:-:S00]  /*0f10*/  NOP ;  /* 0x0000000000007918 */ /* 0x000fc00000000000 */
        /* <DEDUP_REMOVED lines=14> */
.L_x_1:


//--------------------- .nv.shared.triton_poi_fused_add_convolution_mul_9 --------------------------
	.section	.nv.shared.triton_poi_fused_add_convolution_mul_9,"aw",@nobits
	.sectionflags	@""
	.align	16
	.zero		1024


//--------------------- .nv.constant0.triton_poi_fused_add_convolution_mul_9 --------------------------
	.section	.nv.constant0.triton_poi_fused_add_convolution_mul_9,"a",@progbits
	.sectionflags	@""
	.align	4
.nv.constant0.triton_poi_fused_add_convolution_mul_9:
	.zero		600
